	.headerflags	@"EF_CUDA_TEXMODE_UNIFIED EF_CUDA_64BIT_ADDRESS EF_CUDA_ACCELERATORS EF_CUDA_SM90 EF_CUDA_VIRTUAL_SM(EF_CUDA_SM90)"
	.elftype	@"ET_EXEC"


//--------------------- .nv.info                  --------------------------
	.section	.nv.info,"",@"SHT_CUDA_INFO"
	.align	4


	//----- nvinfo : EIATTR_REGCOUNT
	.align		4
        /*0000*/ 	.byte	0x04, 0x2f
        /*0002*/ 	.short	(.L_1 - .L_0)
	.align		4
.L_0:
        /*0004*/ 	.word	index@(triton_poi_fused__prelu_kernel_14)
        /*0008*/ 	.word	0x0000000e


	//----- nvinfo : EIATTR_MIN_STACK_SIZE
	.align		4
.L_1:
        /*000c*/ 	.byte	0x04, 0x12
        /*000e*/ 	.short	(.L_3 - .L_2)
	.align		4
.L_2:
        /*0010*/ 	.word	index@(triton_poi_fused__prelu_kernel_14)
        /*0014*/ 	.word	0x00000000


	//----- nvinfo : EIATTR_FRAME_SIZE
	.align		4
.L_3:
        /*0018*/ 	.byte	0x04, 0x11
        /*001a*/ 	.short	(.L_5 - .L_4)
	.align		4
.L_4:
        /*001c*/ 	.word	index@(triton_poi_fused__prelu_kernel_14)
        /*0020*/ 	.word	0x00000000


	//----- nvinfo : EIATTR_MIN_STACK_SIZE
	.align		4
.L_5:
        /*0024*/ 	.byte	0x04, 0x12
        /*0026*/ 	.short	(.L_7 - .L_6)
	.align		4
.L_6:
        /*0028*/ 	.word	index@(triton_poi_fused__prelu_kernel_14)
        /*002c*/ 	.word	0x00000000
.L_7:


//--------------------- .nv.info.triton_poi_fused__prelu_kernel_14 --------------------------
	.section	.nv.info.triton_poi_fused__prelu_kernel_14,"",@"SHT_CUDA_INFO"
	.sectionflags	@""
	.align	4


	//----- nvinfo : EIATTR_CUDA_API_VERSION
	.align		4
        /*0000*/ 	.byte	0x04, 0x37
        /*0002*/ 	.short	(.L_9 - .L_8)
.L_8:
        /*0004*/ 	.word	0x0000007c


	//----- nvinfo : EIATTR_KPARAM_INFO
	.align		4
.L_9:
        /*0008*/ 	.byte	0x04, 0x17
        /*000a*/ 	.short	(.L_11 - .L_10)
.L_10:
        /*000c*/ 	.word	0x00000000
        /*0010*/ 	.short	0x0003
        /*0012*/ 	.short	0x0018
        /*0014*/ 	.byte	0x00, 0xf0, 0x11, 0x00


	//----- nvinfo : EIATTR_KPARAM_INFO
	.align		4
.L_11:
        /*0018*/ 	.byte	0x04, 0x17
        /*001a*/ 	.short	(.L_13 - .L_12)
.L_12:
        /*001c*/ 	.word	0x00000000
        /*0020*/ 	.short	0x0002
        /*0022*/ 	.short	0x0010
        /*0024*/ 	.byte	0x00, 0xf4, 0x21, 0x00


	//----- nvinfo : EIATTR_KPARAM_INFO
	.align		4
.L_13:
        /*0028*/ 	.byte	0x04, 0x17
        /*002a*/ 	.short	(.L_15 - .L_14)
.L_14:
        /*002c*/ 	.word	0x00000000
        /*0030*/ 	.short	0x0001
        /*0032*/ 	.short	0x0008
        /*0034*/ 	.byte	0x00, 0xf4, 0x21, 0x00


	//----- nvinfo : EIATTR_KPARAM_INFO
	.align		4
.L_15:
        /*0038*/ 	.byte	0x04, 0x17
        /*003a*/ 	.short	(.L_17 - .L_16)
.L_16:
        /*003c*/ 	.word	0x00000000
        /*0040*/ 	.short	0x0000
        /*0042*/ 	.short	0x0000
        /*0044*/ 	.byte	0x00, 0xf4, 0x21, 0x00


	//----- nvinfo : EIATTR_SPARSE_MMA_MASK
	.align		4
.L_17:
        /*0048*/ 	.byte	0x03, 0x50
        /*004a*/ 	.short	0x0000


	//----- nvinfo : EIATTR_MAXREG_COUNT
	.align		4
        /*004c*/ 	.byte	0x03, 0x1b
        /*004e*/ 	.short	0x00ff


	//----- nvinfo : EIATTR_EXIT_INSTR_OFFSETS
	.align		4
        /*0050*/ 	.byte	0x04, 0x1c
        /*0052*/ 	.short	(.L_19 - .L_18)


	//   ....[0]....
.L_18:
        /*0054*/ 	.word	0x00000190


	//----- nvinfo : EIATTR_REQNTID
	.align		4
.L_19:
        /*0058*/ 	.byte	0x04, 0x10
        /*005a*/ 	.short	(.L_21 - .L_20)
.L_20:
        /*005c*/ 	.word	0x00000080
        /*0060*/ 	.word	0x00000001
        /*0064*/ 	.word	0x00000001


	//----- nvinfo : EIATTR_CBANK_PARAM_SIZE
	.align		4
.L_21:
        /*0068*/ 	.byte	0x03, 0x19
        /*006a*/ 	.short	0x001c


	//----- nvinfo : EIATTR_PARAM_CBANK
	.align		4
        /*006c*/ 	.byte	0x04, 0x0a
        /*006e*/ 	.short	(.L_23 - .L_22)
	.align		4
.L_22:
        /*0070*/ 	.word	index@(.nv.constant0.triton_poi_fused__prelu_kernel_14)
        /*0074*/ 	.short	0x0210
        /*0076*/ 	.short	0x001c


	//----- nvinfo : EIATTR_SW_WAR
	.align		4
.L_23:
        /*0078*/ 	.byte	0x04, 0x36
        /*007a*/ 	.short	(.L_25 - .L_24)
.L_24:
        /*007c*/ 	.word	0x00000008
.L_25:


//--------------------- .nv.callgraph             --------------------------
	.section	.nv.callgraph,"",@"SHT_CUDA_CALLGRAPH"
	.align	4
	.sectionentsize	8
	.align		4
        /*0000*/ 	.word	0x00000000
	.align		4
        /*0004*/ 	.word	0xffffffff
	.align		4
        /*0008*/ 	.word	0x00000000
	.align		4
        /*000c*/ 	.word	0xfffffffe
	.align		4
        /*0010*/ 	.word	0x00000000
	.align		4
        /*0014*/ 	.word	0xfffffffd
	.align		4
        /*0018*/ 	.word	0x00000000
	.align		4
        /*001c*/ 	.word	0xfffffffc


//--------------------- .text.triton_poi_fused__prelu_kernel_14 --------------------------
	.section	.text.triton_poi_fused__prelu_kernel_14,"ax",@progbits
	.align	128
        .global         triton_poi_fused__prelu_kernel_14
        .type           triton_poi_fused__prelu_kernel_14,@function
        .size           triton_poi_fused__prelu_kernel_14,(.L_x_1 - triton_poi_fused__prelu_kernel_14)
        .other          triton_poi_fused__prelu_kernel_14,@"STO_CUDA_ENTRY STV_DEFAULT"
triton_poi_fused__prelu_kernel_14:
.text.triton_poi_fused__prelu_kernel_14:
[----:B------:R-:W-:Y:S01]  /*0000*/  LDC R1, c[0x0][0x28] ;  /* 0x00000a00ff017b82 */ /* 0x000fe20000000800 */
[----:B------:R-:W1:Y:S07]  /*0010*/  S2R R0, SR_TID.X ;  /* 0x0000000000007919 */ /* 0x000e6e0000002100 */
[----:B------:R-:W2:Y:S01]  /*0020*/  LDC.64 R2, c[0x0][0x210] ;  /* 0x00008400ff027b82 */ /* 0x000ea20000000a00 */
[----:B------:R-:W-:Y:S01]  /*0030*/  ULDC.64 UR4, c[0x0][0x208] ;  /* 0x0000820000047ab9 */ /* 0x000fe20000000a00 */
[----:B------:R-:W3:Y:S06]  /*0040*/  S2R R9, SR_CTAID.X ;  /* 0x0000000000097919 */ /* 0x000eec0000002500 */
[----:B------:R-:W4:Y:S01]  /*0050*/  LDC.64 R4, c[0x0][0x218] ;  /* 0x00008600ff047b82 */ /* 0x000f220000000a00 */
[----:B-1----:R-:W-:Y:S01]  /*0060*/  IMAD.SHL.U32 R0, R0, 0x2, RZ ;  /* 0x0000000200007824 */ /* 0x002fe200078e00ff */
[----:B---3--:R-:W-:-:S04]  /*0070*/  SHF.R.S32.HI R6, RZ, 0x17, R9 ;  /* 0x00000017ff067819 */ /* 0x008fc80000011409 */
[----:B------:R-:W-:-:S04]  /*0080*/  LOP3.LUT R0, R0, 0xfe, RZ, 0xc0, !PT ;  /* 0x000000fe00007812 */ /* 0x000fc800078ec0ff */
[----:B------:R-:W-:Y:S02]  /*0090*/  LEA R9, R9, R0, 0x8 ;  /* 0x0000000009097211 */ /* 0x000fe400078e40ff */
[----:B------:R-:W-:-:S03]  /*00a0*/  SGXT R0, R6, 0x1 ;  /* 0x000000010600781a */ /* 0x000fc60000000200 */
[----:B--2---:R-:W-:Y:S01]  /*00b0*/  IMAD.WIDE R2, R9, 0x4, R2 ;  /* 0x0000000409027825 */ /* 0x004fe200078e0202 */
[----:B------:R-:W-:-:S04]  /*00c0*/  LEA.HI R0, R0, R9, RZ, 0x6 ;  /* 0x0000000900007211 */ /* 0x000fc800078f30ff */
[----:B------:R-:W-:Y:S01]  /*00d0*/  LOP3.LUT R0, R0, 0xffffffc0, RZ, 0xc0, !PT ;  /* 0xffffffc000007812 */ /* 0x000fe200078ec0ff */
[----:B------:R-:W2:Y:S04]  /*00e0*/  LDG.E.64 R10, desc[UR4][R2.64] ;  /* 0x00000004020a7981 */ /* 0x000ea8000c1e1b00 */
[----:B------:R-:W-:-:S04]  /*00f0*/  IMAD.IADD R7, R9, 0x1, -R0 ;  /* 0x0000000109077824 */ /* 0x000fc800078e0a00 */
[----:B----4-:R-:W-:Y:S02]  /*0100*/  IMAD.WIDE R4, R7, 0x4, R4 ;  /* 0x0000000407047825 */ /* 0x010fe400078e0204 */
[----:B------:R-:W1:Y:S04]  /*0110*/  LDC.64 R6, c[0x0][0x220] ;  /* 0x00008800ff067b82 */ /* 0x000e680000000a00 */
[----:B------:R-:W3:Y:S01]  /*0120*/  LDG.E.EL.64 R4, desc[UR4][R4.64] ;  /* 0x0000000404047981 */ /* 0x000ee2000c2e1b00 */
[----:B-1----:R-:W-:Y:S01]  /*0130*/  IMAD.WIDE R6, R9, 0x4, R6 ;  /* 0x0000000409067825 */ /* 0x002fe200078e0206 */
[----:B--2---:R-:W-:Y:S02]  /*0140*/  FSETP.GT.AND P0, PT, R10, RZ, PT ;  /* 0x000000ff0a00720b */ /* 0x004fe40003f04000 */
[----:B------:R-:W-:-:S11]  /*0150*/  FSETP.GT.AND P1, PT, R11, RZ, PT ;  /* 0x000000ff0b00720b */ /* 0x000fd60003f24000 */
[----:B---3--:R-:W-:Y:S02]  /*0160*/  @!P0 FMUL R10, R10, R4 ;  /* 0x000000040a0a8220 */ /* 0x008fe40000400000 */
[----:B------:R-:W-:-:S05]  /*0170*/  @!P1 FMUL R11, R11, R5 ;  /* 0x000000050b0b9220 */ /* 0x000fca0000400000 */
[----:B------:R-:W-:Y:S01]  /*0180*/  STG.E.64 desc[UR4][R6.64], R10 ;  /* 0x0000000a06007986 */ /* 0x000fe2000c101b04 */
[----:B------:R-:W-:Y:S05]  /*0190*/  EXIT ;  /* 0x000000000000794d */ /* 0x000fea0003800000 */
.L_x_0:
[----:B------:R-:W-:-:S00]  /*01a0*/  BRA `(.L_x_0) ;  /* 0xfffffffc00fc7947 */ /* 0x000fc0000383ffff */
[----:B------:R-:W-:-:S00]  /*01b0*/  NOP ;  /* 0x0000000000007918 */ /* 0x000fc00000000000 */
        /* <DEDUP_REMOVED lines=12> */
.L_x_1:


//--------------------- .nv.constant0.triton_poi_fused__prelu_kernel_14 --------------------------
	.section	.nv.constant0.triton_poi_fused__prelu_kernel_14,"a",@progbits
	.sectionflags	@""
	.align	4
.nv.constant0.triton_poi_fused__prelu_kernel_14:
	.zero		556
